//
// Generated by NVIDIA NVVM Compiler
//
// Compiler Build ID: CL-36424714
// Cuda compilation tools, release 13.0, V13.0.88
// Based on NVVM 20.0.0
//

.version 9.0
.target sm_100
.address_size 64

	// .globl	_Z10InitArraysPfi

.visible .entry _Z10InitArraysPfi(
	.param .u64 .ptr .align 1 _Z10InitArraysPfi_param_0,
	.param .u32 _Z10InitArraysPfi_param_1
)
{
	.reg .pred 	%p<10>;
	.reg .b32 	%r<36>;
	.reg .b32 	%f<16>;
	.reg .b64 	%rd<24>;

	ld.param.u64 	%rd6, [_Z10InitArraysPfi_param_0];
	ld.param.u32 	%r12, [_Z10InitArraysPfi_param_1];
	cvta.to.global.u64 	%rd1, %rd6;
	mov.u32 	%r13, %ctaid.x;
	mul.lo.s32 	%r14, %r12, %r13;
	mov.u32 	%r15, %ntid.x;
	div.u32 	%r1, %r12, %r15;
	mov.u32 	%r16, %tid.x;
	mul.lo.s32 	%r17, %r1, %r16;
	cvt.s64.s32 	%rd7, %r14;
	cvt.s64.s32 	%rd8, %r17;
	add.s64 	%rd2, %rd8, %rd7;
	setp.lt.s32 	%p1, %r1, 1;
	@%p1 bra 	$L__BB0_12;
	and.b32  	%r2, %r1, 7;
	setp.lt.u32 	%p2, %r1, 8;
	mov.b32 	%r34, 0;
	@%p2 bra 	$L__BB0_4;
	and.b32  	%r34, %r1, 2147483640;
	shl.b64 	%rd9, %rd2, 2;
	add.s64 	%rd10, %rd9, %rd1;
	add.s64 	%rd23, %rd10, 16;
	mov.b32 	%r32, 0;
$L__BB0_3:
	.pragma "nounroll";
	cvt.rn.f32.u32 	%f1, %r32;
	st.global.f32 	[%rd23+-16], %f1;
	add.s32 	%r20, %r32, 1;
	cvt.rn.f32.u32 	%f2, %r20;
	st.global.f32 	[%rd23+-12], %f2;
	add.s32 	%r21, %r32, 2;
	cvt.rn.f32.u32 	%f3, %r21;
	st.global.f32 	[%rd23+-8], %f3;
	add.s32 	%r22, %r32, 3;
	cvt.rn.f32.u32 	%f4, %r22;
	st.global.f32 	[%rd23+-4], %f4;
	add.s32 	%r23, %r32, 4;
	cvt.rn.f32.u32 	%f5, %r23;
	st.global.f32 	[%rd23], %f5;
	add.s32 	%r24, %r32, 5;
	cvt.rn.f32.u32 	%f6, %r24;
	st.global.f32 	[%rd23+4], %f6;
	add.s32 	%r25, %r32, 6;
	cvt.rn.f32.u32 	%f7, %r25;
	st.global.f32 	[%rd23+8], %f7;
	add.s32 	%r26, %r32, 7;
	cvt.rn.f32.u32 	%f8, %r26;
	st.global.f32 	[%rd23+12], %f8;
	add.s64 	%rd23, %rd23, 32;
	add.s32 	%r32, %r32, 8;
	setp.ne.s32 	%p3, %r32, %r34;
	@%p3 bra 	$L__BB0_3;
$L__BB0_4:
	setp.eq.s32 	%p4, %r2, 0;
	@%p4 bra 	$L__BB0_12;
	and.b32  	%r7, %r1, 3;
	setp.lt.u32 	%p5, %r2, 4;
	@%p5 bra 	$L__BB0_7;
	cvt.rn.f32.u32 	%f9, %r34;
	cvt.u64.u32 	%rd11, %r34;
	add.s64 	%rd12, %rd2, %rd11;
	shl.b64 	%rd13, %rd12, 2;
	add.s64 	%rd14, %rd1, %rd13;
	st.global.f32 	[%rd14], %f9;
	add.s32 	%r27, %r34, 1;
	cvt.rn.f32.u32 	%f10, %r27;
	st.global.f32 	[%rd14+4], %f10;
	add.s32 	%r28, %r34, 2;
	cvt.rn.f32.u32 	%f11, %r28;
	st.global.f32 	[%rd14+8], %f11;
	add.s32 	%r29, %r34, 3;
	cvt.rn.f32.u32 	%f12, %r29;
	st.global.f32 	[%rd14+12], %f12;
	add.s32 	%r34, %r34, 4;
$L__BB0_7:
	setp.eq.s32 	%p6, %r7, 0;
	@%p6 bra 	$L__BB0_12;
	setp.eq.s32 	%p7, %r7, 1;
	@%p7 bra 	$L__BB0_10;
	cvt.rn.f32.u32 	%f13, %r34;
	cvt.u64.u32 	%rd15, %r34;
	add.s64 	%rd16, %rd2, %rd15;
	shl.b64 	%rd17, %rd16, 2;
	add.s64 	%rd18, %rd1, %rd17;
	st.global.f32 	[%rd18], %f13;
	add.s32 	%r30, %r34, 1;
	cvt.rn.f32.u32 	%f14, %r30;
	st.global.f32 	[%rd18+4], %f14;
	add.s32 	%r34, %r34, 2;
$L__BB0_10:
	and.b32  	%r31, %r1, 1;
	setp.eq.b32 	%p8, %r31, 1;
	not.pred 	%p9, %p8;
	@%p9 bra 	$L__BB0_12;
	cvt.rn.f32.u32 	%f15, %r34;
	cvt.u64.u32 	%rd19, %r34;
	add.s64 	%rd20, %rd2, %rd19;
	shl.b64 	%rd21, %rd20, 2;
	add.s64 	%rd22, %rd1, %rd21;
	st.global.f32 	[%rd22], %f15;
$L__BB0_12:
	ret;

}


// ===== COMPILED SASS (sm_100) =====

	.target	sm_100

	.elftype	@"ET_EXEC"


//--------------------- .note.nv.tkinfo           --------------------------
	.section	.note.nv.tkinfo,"",@"SHT_NOTE"
	.sectionflags	@"SHF_NOTE_NV_TKINFO"
	.tkinfo
        /*0018*/ 	.word	0x00000002
        /*0030*/ 	.string	""
        /*0030*/ 	.string	"ptxas"
        /*0030*/ 	.string	"Cuda compilation tools, release 13.0, V13.0.88"
        /*0030*/ 	.string	"Build cuda_13.0.r13.0/compiler.36424714_0"
        /*0030*/ 	.string	"-arch sm_100 -m 64 "



//--------------------- .note.nv.cuinfo           --------------------------
	.section	.note.nv.cuinfo,"",@"SHT_NOTE"
	.sectionflags	@"SHF_NOTE_NV_CUINFO"
        /*0018*/ 	.short	0x0002
        /*001a*/ 	.short	0x0064
        /*001c*/ 	.short	0x0082
	.zero		2


//--------------------- .nv.info                  --------------------------
	.section	.nv.info,"",@"SHT_CUDA_INFO"
	.align	4


	//----- nvinfo : EIATTR_REGCOUNT
	.align		4
        /*0000*/ 	.byte	0x04, 0x2f
        /*0002*/ 	.short	(.L_1 - .L_0)
	.align		4
.L_0:
        /*0004*/ 	.word	index@(_Z10InitArraysPfi)
        /*0008*/ 	.word	0x00000018


	//----- nvinfo : EIATTR_FRAME_SIZE
	.align		4
.L_1:
        /*000c*/ 	.byte	0x04, 0x11
        /*000e*/ 	.short	(.L_3 - .L_2)
	.align		4
.L_2:
        /*0010*/ 	.word	index@(_Z10InitArraysPfi)
        /*0014*/ 	.word	0x00000000


	//----- nvinfo : EIATTR_MIN_STACK_SIZE
	.align		4
.L_3:
        /*0018*/ 	.byte	0x04, 0x12
        /*001a*/ 	.short	(.L_5 - .L_4)
	.align		4
.L_4:
        /*001c*/ 	.word	index@(_Z10InitArraysPfi)
        /*0020*/ 	.word	0x00000000
.L_5:


//--------------------- .nv.compat                --------------------------
	.section	.nv.compat,"",@"SHT_CUDA_COMPAT_INFO"
	.align	4
        /*0000*/ 	.byte	0x02, 0x09, 0x00, 0x00, 0x02, 0x02, 0x01, 0x00, 0x02, 0x05, 0x05, 0x00, 0x03, 0x07, 0x01, 0x01
        /*0010*/ 	.byte	0x02, 0x03, 0x00, 0x00, 0x02, 0x06, 0x01, 0x00, 0x04, 0x0b, 0x08, 0x00, 0x09, 0x00, 0x00, 0x00
        /*0020*/ 	.byte	0x00, 0x00, 0x00, 0x00


//--------------------- .nv.info._Z10InitArraysPfi --------------------------
	.section	.nv.info._Z10InitArraysPfi,"",@"SHT_CUDA_INFO"
	.sectionflags	@""
	.align	4


	//----- nvinfo : EIATTR_CUDA_API_VERSION
	.align		4
        /*0000*/ 	.byte	0x04, 0x37
        /*0002*/ 	.short	(.L_7 - .L_6)
.L_6:
        /*0004*/ 	.word	0x00000082


	//----- nvinfo : EIATTR_KPARAM_INFO
	.align		4
.L_7:
        /*0008*/ 	.byte	0x04, 0x17
        /*000a*/ 	.short	(.L_9 - .L_8)
.L_8:
        /*000c*/ 	.word	0x00000000
        /*0010*/ 	.short	0x0001
        /*0012*/ 	.short	0x0008
        /*0014*/ 	.byte	0x00, 0xf0, 0x11, 0x00


	//----- nvinfo : EIATTR_KPARAM_INFO
	.align		4
.L_9:
        /*0018*/ 	.byte	0x04, 0x17
        /*001a*/ 	.short	(.L_11 - .L_10)
.L_10:
        /*001c*/ 	.word	0x00000000
        /*0020*/ 	.short	0x0000
        /*0022*/ 	.short	0x0000
        /*0024*/ 	.byte	0x00, 0xf5, 0x21, 0x00


	//----- nvinfo : EIATTR_SPARSE_MMA_MASK
	.align		4
.L_11:
        /*0028*/ 	.byte	0x03, 0x50
        /*002a*/ 	.short	0x0000


	//----- nvinfo : EIATTR_MAXREG_COUNT
	.align		4
        /*002c*/ 	.byte	0x03, 0x1b
        /*002e*/ 	.short	0x00ff


	//----- nvinfo : EIATTR_MERCURY_ISA_VERSION
	.align		4
        /*0030*/ 	.byte	0x03, 0x5f
        /*0032*/ 	.short	0x0101


	//----- nvinfo : EIATTR_VRC_CTA_INIT_COUNT
	.align		4
        /*0034*/ 	.byte	0x02, 0x4a
	.zero		1
	.zero		1


	//----- nvinfo : EIATTR_EXIT_INSTR_OFFSETS
	.align		4
        /*0038*/ 	.byte	0x04, 0x1c
        /*003a*/ 	.short	(.L_13 - .L_12)


	//   ....[0]....
.L_12:
        /*003c*/ 	.word	0x000001a0


	//   ....[1]....
        /*0040*/ 	.word	0x00000490


	//   ....[2]....
        /*0044*/ 	.word	0x000005f0


	//   ....[3]....
        /*0048*/ 	.word	0x000006f0


	//   ....[4]....
        /*004c*/ 	.word	0x00000770


	//----- nvinfo : EIATTR_CBANK_PARAM_SIZE
	.align		4
.L_13:
        /*0050*/ 	.byte	0x03, 0x19
        /*0052*/ 	.short	0x000c


	//----- nvinfo : EIATTR_PARAM_CBANK
	.align		4
        /*0054*/ 	.byte	0x04, 0x0a
        /*0056*/ 	.short	(.L_15 - .L_14)
	.align		4
.L_14:
        /*0058*/ 	.word	index@(.nv.constant0._Z10InitArraysPfi)
        /*005c*/ 	.short	0x0380
        /*005e*/ 	.short	0x000c


	//----- nvinfo : EIATTR_SW_WAR
	.align		4
.L_15:
        /*0060*/ 	.byte	0x04, 0x36
        /*0062*/ 	.short	(.L_17 - .L_16)
.L_16:
        /*0064*/ 	.word	0x00000008
.L_17:


//--------------------- .nv.callgraph             --------------------------
	.section	.nv.callgraph,"",@"SHT_CUDA_CALLGRAPH"
	.align	4
	.sectionentsize	8
	.align		4
        /*0000*/ 	.word	0x00000000
	.align		4
        /*0004*/ 	.word	0xffffffff
	.align		4
        /*0008*/ 	.word	0x00000000
	.align		4
        /*000c*/ 	.word	0xfffffffe
	.align		4
        /*0010*/ 	.word	0x00000000
	.align		4
        /*0014*/ 	.word	0xfffffffd
	.align		4
        /*0018*/ 	.word	0x00000000
	.align		4
        /*001c*/ 	.word	0xfffffffc


//--------------------- .text._Z10InitArraysPfi   --------------------------
	.section	.text._Z10InitArraysPfi,"ax",@progbits
	.align	128
        .global         _Z10InitArraysPfi
        .type           _Z10InitArraysPfi,@function
        .size           _Z10InitArraysPfi,(.L_x_5 - _Z10InitArraysPfi)
        .other          _Z10InitArraysPfi,@"STO_CUDA_ENTRY STV_DEFAULT"
_Z10InitArraysPfi:
.text._Z10InitArraysPfi:
[----:B------:R-:W-:Y:S01]  /*0000*/  LDC R1, c[0x0][0x37c] ;  /* 0x0000df00ff017b82 */ /* 0x000fe20000000800 */
[----:B------:R-:W0:Y:S07]  /*0010*/  LDCU UR5, c[0x0][0x360] ;  /* 0x00006c00ff0577ac */ /* 0x000e2e0008000800 */
[----:B------:R-:W1:Y:S01]  /*0020*/  LDC R5, c[0x0][0x388] ;  /* 0x0000e200ff057b82 */ /* 0x000e620000000800 */
[----:B------:R-:W-:-:S07]  /*0030*/  IMAD.MOV.U32 R2, RZ, RZ, RZ ;  /* 0x000000ffff027224 */ /* 0x000fce00078e00ff */
[----:B------:R-:W2:Y:S01]  /*0040*/  S2UR UR4, SR_CTAID.X ;  /* 0x00000000000479c3 */ /* 0x000ea20000002500 */
[----:B0-----:R-:W0:Y:S01]  /*0050*/  I2F.U32.RP R0, UR5 ;  /* 0x0000000500007d06 */ /* 0x001e220008209000 */
[----:B------:R-:W-:-:S07]  /*0060*/  ISETP.NE.U32.AND P2, PT, RZ, UR5, PT ;  /* 0x00000005ff007c0c */ /* 0x000fce000bf45070 */
[----:B0-----:R-:W0:Y:S02]  /*0070*/  MUFU.RCP R0, R0 ;  /* 0x0000000000007308 */ /* 0x001e240000001000 */
[----:B0-----:R-:W-:-:S06]  /*0080*/  VIADD R3, R0, 0xffffffe ;  /* 0x0ffffffe00037836 */ /* 0x001fcc0000000000 */
[----:B------:R-:W0:Y:S02]  /*0090*/  F2I.FTZ.U32.TRUNC.NTZ R3, R3 ;  /* 0x0000000300037305 */ /* 0x000e24000021f000 */
[----:B0-----:R-:W-:-:S04]  /*00a0*/  IMAD.MOV R7, RZ, RZ, -R3 ;  /* 0x000000ffff077224 */ /* 0x001fc800078e0a03 */
[----:B------:R-:W-:-:S04]  /*00b0*/  IMAD R7, R7, UR5, RZ ;  /* 0x0000000507077c24 */ /* 0x000fc8000f8e02ff */
[----:B------:R-:W-:Y:S02]  /*00c0*/  IMAD.HI.U32 R2, R3, R7, R2 ;  /* 0x0000000703027227 */ /* 0x000fe400078e0002 */
[----:B------:R-:W0:Y:S04]  /*00d0*/  S2R R3, SR_TID.X ;  /* 0x0000000000037919 */ /* 0x000e280000002100 */
[----:B-1----:R-:W-:-:S04]  /*00e0*/  IMAD.HI.U32 R2, R2, R5, RZ ;  /* 0x0000000502027227 */ /* 0x002fc800078e00ff */
[----:B------:R-:W-:-:S04]  /*00f0*/  IMAD.MOV R4, RZ, RZ, -R2 ;  /* 0x000000ffff047224 */ /* 0x000fc800078e0a02 */
[----:B------:R-:W-:Y:S02]  /*0100*/  IMAD R0, R4, UR5, R5 ;  /* 0x0000000504007c24 */ /* 0x000fe4000f8e0205 */
[----:B--2---:R-:W-:-:S03]  /*0110*/  IMAD R4, R5, UR4, RZ ;  /* 0x0000000405047c24 */ /* 0x004fc6000f8e02ff */
[----:B------:R-:W-:-:S13]  /*0120*/  ISETP.GE.U32.AND P0, PT, R0, UR5, PT ;  /* 0x0000000500007c0c */ /* 0x000fda000bf06070 */
[----:B------:R-:W-:Y:S02]  /*0130*/  @P0 VIADD R0, R0, -UR5 ;  /* 0x8000000500000c36 */ /* 0x000fe40008000000 */
[----:B------:R-:W-:-:S03]  /*0140*/  @P0 VIADD R2, R2, 0x1 ;  /* 0x0000000102020836 */ /* 0x000fc60000000000 */
[----:B------:R-:W-:-:S13]  /*0150*/  ISETP.GE.U32.AND P1, PT, R0, UR5, PT ;  /* 0x0000000500007c0c */ /* 0x000fda000bf26070 */
[----:B------:R-:W-:Y:S01]  /*0160*/  @P1 VIADD R2, R2, 0x1 ;  /* 0x0000000102021836 */ /* 0x000fe20000000000 */
[----:B------:R-:W-:-:S04]  /*0170*/  @!P2 LOP3.LUT R2, RZ, UR5, RZ, 0x33, !PT ;  /* 0x00000005ff02ac12 */ /* 0x000fc8000f8e33ff */
[C---:B------:R-:W-:Y:S01]  /*0180*/  ISETP.GE.AND P0, PT, R2.reuse, 0x1, PT ;  /* 0x000000010200780c */ /* 0x040fe20003f06270 */
[----:B0-----:R-:W-:-:S12]  /*0190*/  IMAD R3, R2, R3, RZ ;  /* 0x0000000302037224 */ /* 0x001fd800078e02ff */
[----:B------:R-:W-:Y:S05]  /*01a0*/  @!P0 EXIT ;  /* 0x000000000000894d */ /* 0x000fea0003800000 */
[C---:B------:R-:W-:Y:S01]  /*01b0*/  ISETP.GE.U32.AND P1, PT, R2.reuse, 0x8, PT ;  /* 0x000000080200780c */ /* 0x040fe20003f26070 */
[----:B------:R-:W0:Y:S01]  /*01c0*/  LDCU.64 UR10, c[0x0][0x358] ;  /* 0x00006b00ff0a77ac */ /* 0x000e220008000a00 */
[----:B------:R-:W-:Y:S01]  /*01d0*/  SHF.R.S32.HI R5, RZ, 0x1f, R3 ;  /* 0x0000001fff057819 */ /* 0x000fe20000011403 */
[----:B------:R-:W-:Y:S01]  /*01e0*/  IMAD.MOV.U32 R0, RZ, RZ, RZ ;  /* 0x000000ffff007224 */ /* 0x000fe200078e00ff */
[----:B------:R-:W-:Y:S02]  /*01f0*/  LOP3.LUT R10, R2, 0x7, RZ, 0xc0, !PT ;  /* 0x00000007020a7812 */ /* 0x000fe400078ec0ff */
[----:B------:R-:W-:Y:S02]  /*0200*/  IADD3 R3, P2, PT, R4, R3, RZ ;  /* 0x0000000304037210 */ /* 0x000fe40007f5e0ff */
[----:B------:R-:W-:Y:S02]  /*0210*/  ISETP.NE.AND P0, PT, R10, RZ, PT ;  /* 0x000000ff0a00720c */ /* 0x000fe40003f05270 */
[----:B------:R-:W-:-:S03]  /*0220*/  LEA.HI.X.SX32 R4, R4, R5, 0x1, P2 ;  /* 0x0000000504047211 */ /* 0x000fc600010f0eff */
[----:B------:R-:W-:Y:S08]  /*0230*/  @!P1 BRA `(.L_x_0) ;  /* 0x0000000000949947 */ /* 0x000ff00003800000 */
[----:B------:R-:W1:Y:S01]  /*0240*/  LDCU.64 UR4, c[0x0][0x380] ;  /* 0x00007000ff0477ac */ /* 0x000e620008000a00 */
[----:B------:R-:W-:Y:S02]  /*0250*/  LOP3.LUT R0, R2, 0x7ffffff8, RZ, 0xc0, !PT ;  /* 0x7ffffff802007812 */ /* 0x000fe400078ec0ff */
[----:B-1----:R-:W-:Y:S01]  /*0260*/  LEA R5, P1, R3, UR4, 0x2 ;  /* 0x0000000403057c11 */ /* 0x002fe2000f8210ff */
[----:B------:R-:W-:-:S03]  /*0270*/  UMOV UR4, URZ ;  /* 0x000000ff00047c82 */ /* 0x000fc60008000000 */
[----:B------:R-:W-:Y:S02]  /*0280*/  IADD3 R5, P2, PT, R5, 0x10, RZ ;  /* 0x0000001005057810 */ /* 0x000fe40007f5e0ff */
[----:B------:R-:W-:-:S05]  /*0290*/  LEA.HI.X R8, R3, UR5, R4, 0x2, P1 ;  /* 0x0000000503087c11 */ /* 0x000fca00088f1404 */
[----:B------:R-:W-:-:S07]  /*02a0*/  IMAD.X R8, RZ, RZ, R8, P2 ;  /* 0x000000ffff087224 */ /* 0x000fce00010e0608 */
.L_x_1:
[----:B------:R-:W-:Y:S01]  /*02b0*/  UIADD3 UR5, UPT, UPT, UR4, 0x1, URZ ;  /* 0x0000000104057890 */ /* 0x000fe2000fffe0ff */
[----:B-1----:R-:W-:Y:S01]  /*02c0*/  IMAD.MOV.U32 R6, RZ, RZ, R5 ;  /* 0x000000ffff067224 */ /* 0x002fe200078e0005 */
[----:B------:R-:W-:Y:S02]  /*02d0*/  UIADD3 UR6, UPT, UPT, UR4, 0x2, URZ ;  /* 0x0000000204067890 */ /* 0x000fe4000fffe0ff */
[----:B------:R-:W-:Y:S01]  /*02e0*/  I2FP.F32.U32 R5, UR4 ;  /* 0x0000000400057c45 */ /* 0x000fe20008201000 */
[----:B------:R-:W-:Y:S01]  /*02f0*/  UIADD3 UR7, UPT, UPT, UR4, 0x3, URZ ;  /* 0x0000000304077890 */ /* 0x000fe2000fffe0ff */
[----:B------:R-:W-:Y:S01]  /*0300*/  IMAD.MOV.U32 R7, RZ, RZ, R8 ;  /* 0x000000ffff077224 */ /* 0x000fe200078e0008 */
[----:B------:R-:W-:Y:S01]  /*0310*/  I2FP.F32.U32 R9, UR5 ;  /* 0x0000000500097c45 */ /* 0x000fe20008201000 */
[----:B------:R-:W-:Y:S01]  /*0320*/  UIADD3 UR8, UPT, UPT, UR4, 0x4, URZ ;  /* 0x0000000404087890 */ /* 0x000fe2000fffe0ff */
[----:B------:R-:W-:Y:S01]  /*0330*/  I2FP.F32.U32 R11, UR6 ;  /* 0x00000006000b7c45 */ /* 0x000fe20008201000 */
[----:B------:R-:W-:Y:S01]  /*0340*/  UIADD3 UR5, UPT, UPT, UR4, 0x5, URZ ;  /* 0x0000000504057890 */ /* 0x000fe2000fffe0ff */
[----:B------:R-:W-:Y:S01]  /*0350*/  I2FP.F32.U32 R13, UR7 ;  /* 0x00000007000d7c45 */ /* 0x000fe20008201000 */
[----:B------:R-:W-:Y:S01]  /*0360*/  UIADD3 UR6, UPT, UPT, UR4, 0x6, URZ ;  /* 0x0000000604067890 */ /* 0x000fe2000fffe0ff */
[----:B0-----:R0:W-:Y:S01]  /*0370*/  STG.E desc[UR10][R6.64+-0x10], R5 ;  /* 0xfffff00506007986 */ /* 0x0011e2000c10190a */
[----:B------:R-:W-:Y:S01]  /*0380*/  UIADD3 UR9, UPT, UPT, UR4, 0x7, URZ ;  /* 0x0000000704097890 */ /* 0x000fe2000fffe0ff */
[----:B------:R-:W-:Y:S01]  /*0390*/  I2FP.F32.U32 R15, UR8 ;  /* 0x00000008000f7c45 */ /* 0x000fe20008201000 */
[----:B------:R-:W-:Y:S01]  /*03a0*/  UIADD3 UR4, UPT, UPT, UR4, 0x8, URZ ;  /* 0x0000000804047890 */ /* 0x000fe2000fffe0ff */
[----:B------:R-:W-:Y:S01]  /*03b0*/  I2FP.F32.U32 R17, UR5 ;  /* 0x0000000500117c45 */ /* 0x000fe20008201000 */
[----:B------:R1:W-:Y:S01]  /*03c0*/  STG.E desc[UR10][R6.64+-0xc], R9 ;  /* 0xfffff40906007986 */ /* 0x0003e2000c10190a */
[----:B------:R-:W-:-:S02]  /*03d0*/  I2FP.F32.U32 R19, UR6 ;  /* 0x0000000600137c45 */ /* 0x000fc40008201000 */
[----:B------:R-:W-:Y:S01]  /*03e0*/  I2FP.F32.U32 R21, UR9 ;  /* 0x0000000900157c45 */ /* 0x000fe20008201000 */
[----:B------:R1:W-:Y:S01]  /*03f0*/  STG.E desc[UR10][R6.64+-0x8], R11 ;  /* 0xfffff80b06007986 */ /* 0x0003e2000c10190a */
[----:B------:R-:W-:Y:S02]  /*0400*/  ISETP.NE.AND P1, PT, R0, UR4, PT ;  /* 0x0000000400007c0c */ /* 0x000fe4000bf25270 */
[----:B0-----:R-:W-:Y:S01]  /*0410*/  IADD3 R5, P2, PT, R6, 0x20, RZ ;  /* 0x0000002006057810 */ /* 0x001fe20007f5e0ff */
[----:B------:R1:W-:Y:S04]  /*0420*/  STG.E desc[UR10][R6.64+-0x4], R13 ;  /* 0xfffffc0d06007986 */ /* 0x0003e8000c10190a */
[----:B------:R1:W-:Y:S01]  /*0430*/  STG.E desc[UR10][R6.64], R15 ;  /* 0x0000000f06007986 */ /* 0x0003e2000c10190a */
[----:B------:R-:W-:-:S03]  /*0440*/  IMAD.X R8, RZ, RZ, R7, P2 ;  /* 0x000000ffff087224 */ /* 0x000fc600010e0607 */
[----:B------:R1:W-:Y:S04]  /*0450*/  STG.E desc[UR10][R6.64+0x4], R17 ;  /* 0x0000041106007986 */ /* 0x0003e8000c10190a */
[----:B------:R1:W-:Y:S04]  /*0460*/  STG.E desc[UR10][R6.64+0x8], R19 ;  /* 0x0000081306007986 */ /* 0x0003e8000c10190a */
[----:B------:R1:W-:Y:S01]  /*0470*/  STG.E desc[UR10][R6.64+0xc], R21 ;  /* 0x00000c1506007986 */ /* 0x0003e2000c10190a */
[----:B------:R-:W-:Y:S05]  /*0480*/  @P1 BRA `(.L_x_1) ;  /* 0xfffffffc00881947 */ /* 0x000fea000383ffff */
.L_x_0:
[----:B0-----:R-:W-:Y:S05]  /*0490*/  @!P0 EXIT ;  /* 0x000000000000894d */ /* 0x001fea0003800000 */
[----:B------:R-:W-:Y:S02]  /*04a0*/  ISETP.GE.U32.AND P1, PT, R10, 0x4, PT ;  /* 0x000000040a00780c */ /* 0x000fe40003f26070 */
[----:B------:R-:W-:-:S04]  /*04b0*/  LOP3.LUT R14, R2, 0x3, RZ, 0xc0, !PT ;  /* 0x00000003020e7812 */ /* 0x000fc800078ec0ff */
[----:B------:R-:W-:-:S07]  /*04c0*/  ISETP.NE.AND P0, PT, R14, RZ, PT ;  /* 0x000000ff0e00720c */ /* 0x000fce0003f05270 */
[----:B------:R-:W-:Y:S06]  /*04d0*/  @!P1 BRA `(.L_x_2) ;  /* 0x0000000000449947 */ /* 0x000fec0003800000 */
[----:B------:R-:W0:Y:S01]  /*04e0*/  LDCU.64 UR4, c[0x0][0x380] ;  /* 0x00007000ff0477ac */ /* 0x000e220008000a00 */
[C---:B------:R-:W-:Y:S01]  /*04f0*/  IADD3 R5, P1, PT, R0.reuse, R3, RZ ;  /* 0x0000000300057210 */ /* 0x040fe20007f3e0ff */
[C---:B------:R-:W-:Y:S02]  /*0500*/  VIADD R8, R0.reuse, 0x1 ;  /* 0x0000000100087836 */ /* 0x040fe40000000000 */
[----:B------:R-:W-:Y:S02]  /*0510*/  VIADD R10, R0, 0x2 ;  /* 0x00000002000a7836 */ /* 0x000fe40000000000 */
[----:B------:R-:W-:Y:S01]  /*0520*/  IMAD.X R12, RZ, RZ, R4, P1 ;  /* 0x000000ffff0c7224 */ /* 0x000fe200008e0604 */
[----:B-1----:R-:W-:Y:S02]  /*0530*/  I2FP.F32.U32 R9, R8 ;  /* 0x0000000800097245 */ /* 0x002fe40000201000 */
[----:B------:R-:W-:Y:S02]  /*0540*/  I2FP.F32.U32 R11, R10 ;  /* 0x0000000a000b7245 */ /* 0x000fe40000201000 */
[----:B0-----:R-:W-:-:S04]  /*0550*/  LEA R6, P1, R5, UR4, 0x2 ;  /* 0x0000000405067c11 */ /* 0x001fc8000f8210ff */
[----:B------:R-:W-:Y:S01]  /*0560*/  LEA.HI.X R7, R5, UR5, R12, 0x2, P1 ;  /* 0x0000000505077c11 */ /* 0x000fe200088f140c */
[C---:B------:R-:W-:Y:S01]  /*0570*/  VIADD R12, R0.reuse, 0x3 ;  /* 0x00000003000c7836 */ /* 0x040fe20000000000 */
[----:B------:R-:W-:Y:S01]  /*0580*/  I2FP.F32.U32 R5, R0 ;  /* 0x0000000000057245 */ /* 0x000fe20000201000 */
[----:B------:R-:W-:Y:S02]  /*0590*/  VIADD R0, R0, 0x4 ;  /* 0x0000000400007836 */ /* 0x000fe40000000000 */
[----:B------:R0:W-:Y:S01]  /*05a0*/  STG.E desc[UR10][R6.64+0x4], R9 ;  /* 0x0000040906007986 */ /* 0x0001e2000c10190a */
[----:B------:R-:W-:-:S03]  /*05b0*/  I2FP.F32.U32 R13, R12 ;  /* 0x0000000c000d7245 */ /* 0x000fc60000201000 */
[----:B------:R0:W-:Y:S04]  /*05c0*/  STG.E desc[UR10][R6.64], R5 ;  /* 0x0000000506007986 */ /* 0x0001e8000c10190a */
[----:B------:R0:W-:Y:S04]  /*05d0*/  STG.E desc[UR10][R6.64+0x8], R11 ;  /* 0x0000080b06007986 */ /* 0x0001e8000c10190a */
[----:B------:R0:W-:Y:S02]  /*05e0*/  STG.E desc[UR10][R6.64+0xc], R13 ;  /* 0x00000c0d06007986 */ /* 0x0001e4000c10190a */
.L_x_2:
[----:B------:R-:W-:Y:S05]  /*05f0*/  @!P0 EXIT ;  /* 0x000000000000894d */ /* 0x000fea0003800000 */
[----:B------:R-:W-:Y:S02]  /*0600*/  ISETP.NE.AND P1, PT, R14, 0x1, PT ;  /* 0x000000010e00780c */ /* 0x000fe40003f25270 */
[----:B------:R-:W-:-:S04]  /*0610*/  LOP3.LUT R2, R2, 0x1, RZ, 0xc0, !PT ;  /* 0x0000000102027812 */ /* 0x000fc800078ec0ff */
[----:B------:R-:W-:-:S07]  /*0620*/  ISETP.NE.U32.AND P0, PT, R2, 0x1, PT ;  /* 0x000000010200780c */ /* 0x000fce0003f05070 */
[----:B------:R-:W-:Y:S06]  /*0630*/  @!P1 BRA `(.L_x_3) ;  /* 0x00000000002c9947 */ /* 0x000fec0003800000 */
[----:B------:R-:W2:Y:S01]  /*0640*/  LDCU.64 UR4, c[0x0][0x380] ;  /* 0x00007000ff0477ac */ /* 0x000ea20008000a00 */
[C---:B------:R-:W-:Y:S01]  /*0650*/  IADD3 R2, P1, PT, R0.reuse, R3, RZ ;  /* 0x0000000300027210 */ /* 0x040fe20007f3e0ff */
[----:B------:R-:W-:-:S04]  /*0660*/  VIADD R8, R0, 0x1 ;  /* 0x0000000100087836 */ /* 0x000fc80000000000 */
[----:B0-----:R-:W-:Y:S01]  /*0670*/  IMAD.X R5, RZ, RZ, R4, P1 ;  /* 0x000000ffff057224 */ /* 0x001fe200008e0604 */
[----:B-1----:R-:W-:Y:S02]  /*0680*/  I2FP.F32.U32 R9, R8 ;  /* 0x0000000800097245 */ /* 0x002fe40000201000 */
[----:B--2---:R-:W-:-:S04]  /*0690*/  LEA R6, P1, R2, UR4, 0x2 ;  /* 0x0000000402067c11 */ /* 0x004fc8000f8210ff */
[----:B------:R-:W-:Y:S02]  /*06a0*/  LEA.HI.X R7, R2, UR5, R5, 0x2, P1 ;  /* 0x0000000502077c11 */ /* 0x000fe400088f1405 */
[----:B------:R-:W-:Y:S01]  /*06b0*/  I2FP.F32.U32 R5, R0 ;  /* 0x0000000000057245 */ /* 0x000fe20000201000 */
[----:B------:R-:W-:Y:S02]  /*06c0*/  VIADD R0, R0, 0x2 ;  /* 0x0000000200007836 */ /* 0x000fe40000000000 */
[----:B------:R2:W-:Y:S04]  /*06d0*/  STG.E desc[UR10][R6.64+0x4], R9 ;  /* 0x0000040906007986 */ /* 0x0005e8000c10190a */
[----:B------:R2:W-:Y:S02]  /*06e0*/  STG.E desc[UR10][R6.64], R5 ;  /* 0x0000000506007986 */ /* 0x0005e4000c10190a */
.L_x_3:
[----:B------:R-:W-:Y:S05]  /*06f0*/  @P0 EXIT ;  /* 0x000000000000094d */ /* 0x000fea0003800000 */
[----:B------:R-:W3:Y:S01]  /*0700*/  LDCU.64 UR4, c[0x0][0x380] ;  /* 0x00007000ff0477ac */ /* 0x000ee20008000a00 */
[----:B------:R-:W-:Y:S02]  /*0710*/  IADD3 R3, P0, PT, R0, R3, RZ ;  /* 0x0000000300037210 */ /* 0x000fe40007f1e0ff */
[----:B0-2---:R-:W-:-:S03]  /*0720*/  I2FP.F32.U32 R5, R0 ;  /* 0x0000000000057245 */ /* 0x005fc60000201000 */
[----:B------:R-:W-:Y:S01]  /*0730*/  IMAD.X R4, RZ, RZ, R4, P0 ;  /* 0x000000ffff047224 */ /* 0x000fe200000e0604 */
[----:B---3--:R-:W-:-:S04]  /*0740*/  LEA R2, P0, R3, UR4, 0x2 ;  /* 0x0000000403027c11 */ /* 0x008fc8000f8010ff */
[----:B------:R-:W-:-:S05]  /*0750*/  LEA.HI.X R3, R3, UR5, R4, 0x2, P0 ;  /* 0x0000000503037c11 */ /* 0x000fca00080f1404 */
[----:B------:R-:W-:Y:S01]  /*0760*/  STG.E desc[UR10][R2.64], R5 ;  /* 0x0000000502007986 */ /* 0x000fe2000c10190a */
[----:B------:R-:W-:Y:S05]  /*0770*/  EXIT ;  /* 0x000000000000794d */ /* 0x000fea0003800000 */
.L_x_4:
[----:B------:R-:W-:-:S00]  /*0780*/  BRA `(.L_x_4) ;  /* 0xfffffffc00fc7947 */ /* 0x000fc0000383ffff */
[----:B------:R-:W-:-:S00]  /*0790*/  NOP ;  /* 0x0000000000007918 */ /* 0x000fc00000000000 */
        /* <DEDUP_REMOVED lines=14> */
.L_x_5:


//--------------------- .nv.shared.reserved.0     --------------------------
	.section	.nv.shared.reserved.0,"aw",@nobits
	.weak		__nv_reservedSMEM_offset_0_alias
	.size		__nv_reservedSMEM_offset_0_alias, 0, 64
	.other		__nv_reservedSMEM_offset_0_alias,@"STO_CUDA_RESERVED_SHARED STV_DEFAULT"
__nv_reservedSMEM_offset_0_alias:
	.zero		0
	.zero		64


//--------------------- .nv.constant0._Z10InitArraysPfi --------------------------
	.section	.nv.constant0._Z10InitArraysPfi,"a",@progbits
	.sectionflags	@""
	.align	4
.nv.constant0._Z10InitArraysPfi:
	.zero		908


//--------------------- SYMBOLS --------------------------

	.type		.nv.reservedSmem.offset0,@object
	.size		.nv.reservedSmem.offset0,0x4
